//
// Generated by NVIDIA NVVM Compiler
//
// Compiler Build ID: CL-36424714
// Cuda compilation tools, release 13.0, V13.0.88
// Based on NVVM 20.0.0
//

.version 9.0
.target sm_100
.address_size 64

	// .globl	_Z10sum_kernelPiS_
.extern .shared .align 16 .b8 shared[];

.visible .entry _Z10sum_kernelPiS_(
	.param .u64 .ptr .align 1 _Z10sum_kernelPiS__param_0,
	.param .u64 .ptr .align 1 _Z10sum_kernelPiS__param_1
)
{
	.reg .pred 	%p<3>;
	.reg .b32 	%r<13>;
	.reg .b64 	%rd<9>;

	ld.param.u64 	%rd2, [_Z10sum_kernelPiS__param_0];
	ld.param.u64 	%rd1, [_Z10sum_kernelPiS__param_1];
	cvta.to.global.u64 	%rd3, %rd2;
	mov.u32 	%r1, %ctaid.x;
	mov.u32 	%r3, %ntid.x;
	mov.u32 	%r2, %tid.x;
	mad.lo.s32 	%r4, %r1, %r3, %r2;
	mul.wide.s32 	%rd4, %r4, 4;
	add.s64 	%rd5, %rd3, %rd4;
	ld.global.u32 	%r5, [%rd5];
	shl.b32 	%r6, %r2, 2;
	mov.u32 	%r7, shared;
	add.s32 	%r8, %r7, %r6;
	st.shared.u32 	[%r8], %r5;
	bar.sync 	0;
	setp.ne.s32 	%p1, %r2, 0;
	@%p1 bra 	$L__BB0_2;
	ld.shared.v2.u32 	{%r9, %r10}, [shared];
	add.s32 	%r11, %r9, %r10;
	st.shared.u32 	[shared], %r11;
$L__BB0_2:
	setp.ne.s32 	%p2, %r2, 0;
	bar.sync 	0;
	@%p2 bra 	$L__BB0_4;
	ld.shared.u32 	%r12, [shared];
	cvta.to.global.u64 	%rd6, %rd1;
	mul.wide.u32 	%rd7, %r1, 4;
	add.s64 	%rd8, %rd6, %rd7;
	st.global.u32 	[%rd8], %r12;
$L__BB0_4:
	ret;

}


// ===== COMPILED SASS (sm_100) =====

	.target	sm_100

	.elftype	@"ET_EXEC"


//--------------------- .note.nv.tkinfo           --------------------------
	.section	.note.nv.tkinfo,"",@"SHT_NOTE"
	.sectionflags	@"SHF_NOTE_NV_TKINFO"
	.tkinfo
        /*0018*/ 	.word	0x00000002
        /*0030*/ 	.string	""
        /*0030*/ 	.string	"ptxas"
        /*0030*/ 	.string	"Cuda compilation tools, release 13.0, V13.0.88"
        /*0030*/ 	.string	"Build cuda_13.0.r13.0/compiler.36424714_0"
        /*0030*/ 	.string	"-arch sm_100 -m 64 "



//--------------------- .note.nv.cuinfo           --------------------------
	.section	.note.nv.cuinfo,"",@"SHT_NOTE"
	.sectionflags	@"SHF_NOTE_NV_CUINFO"
        /*0018*/ 	.short	0x0002
        /*001a*/ 	.short	0x0064
        /*001c*/ 	.short	0x0082
	.zero		2


//--------------------- .nv.info                  --------------------------
	.section	.nv.info,"",@"SHT_CUDA_INFO"
	.align	4


	//----- nvinfo : EIATTR_REGCOUNT
	.align		4
        /*0000*/ 	.byte	0x04, 0x2f
        /*0002*/ 	.short	(.L_1 - .L_0)
	.align		4
.L_0:
        /*0004*/ 	.word	index@(_Z10sum_kernelPiS_)
        /*0008*/ 	.word	0x0000000c


	//----- nvinfo : EIATTR_FRAME_SIZE
	.align		4
.L_1:
        /*000c*/ 	.byte	0x04, 0x11
        /*000e*/ 	.short	(.L_3 - .L_2)
	.align		4
.L_2:
        /*0010*/ 	.word	index@(_Z10sum_kernelPiS_)
        /*0014*/ 	.word	0x00000000


	//----- nvinfo : EIATTR_MIN_STACK_SIZE
	.align		4
.L_3:
        /*0018*/ 	.byte	0x04, 0x12
        /*001a*/ 	.short	(.L_5 - .L_4)
	.align		4
.L_4:
        /*001c*/ 	.word	index@(_Z10sum_kernelPiS_)
        /*0020*/ 	.word	0x00000000
.L_5:


//--------------------- .nv.compat                --------------------------
	.section	.nv.compat,"",@"SHT_CUDA_COMPAT_INFO"
	.align	4
        /*0000*/ 	.byte	0x02, 0x09, 0x00, 0x00, 0x02, 0x02, 0x01, 0x00, 0x02, 0x05, 0x05, 0x00, 0x03, 0x07, 0x01, 0x01
        /*0010*/ 	.byte	0x02, 0x03, 0x00, 0x00, 0x02, 0x06, 0x01, 0x00, 0x04, 0x0b, 0x08, 0x00, 0x09, 0x00, 0x00, 0x00
        /*0020*/ 	.byte	0x00, 0x00, 0x00, 0x00


//--------------------- .nv.info._Z10sum_kernelPiS_ --------------------------
	.section	.nv.info._Z10sum_kernelPiS_,"",@"SHT_CUDA_INFO"
	.sectionflags	@""
	.align	4


	//----- nvinfo : EIATTR_CUDA_API_VERSION
	.align		4
        /*0000*/ 	.byte	0x04, 0x37
        /*0002*/ 	.short	(.L_7 - .L_6)
.L_6:
        /*0004*/ 	.word	0x00000082


	//----- nvinfo : EIATTR_KPARAM_INFO
	.align		4
.L_7:
        /*0008*/ 	.byte	0x04, 0x17
        /*000a*/ 	.short	(.L_9 - .L_8)
.L_8:
        /*000c*/ 	.word	0x00000000
        /*0010*/ 	.short	0x0001
        /*0012*/ 	.short	0x0008
        /*0014*/ 	.byte	0x00, 0xf5, 0x21, 0x00


	//----- nvinfo : EIATTR_KPARAM_INFO
	.align		4
.L_9:
        /*0018*/ 	.byte	0x04, 0x17
        /*001a*/ 	.short	(.L_11 - .L_10)
.L_10:
        /*001c*/ 	.word	0x00000000
        /*0020*/ 	.short	0x0000
        /*0022*/ 	.short	0x0000
        /*0024*/ 	.byte	0x00, 0xf5, 0x21, 0x00


	//----- nvinfo : EIATTR_SPARSE_MMA_MASK
	.align		4
.L_11:
        /*0028*/ 	.byte	0x03, 0x50
        /*002a*/ 	.short	0x0000


	//----- nvinfo : EIATTR_MAXREG_COUNT
	.align		4
        /*002c*/ 	.byte	0x03, 0x1b
        /*002e*/ 	.short	0x00ff


	//----- nvinfo : EIATTR_NUM_BARRIERS
	.align		4
        /*0030*/ 	.byte	0x02, 0x4c
        /*0032*/ 	.byte	0x01
	.zero		1


	//----- nvinfo : EIATTR_MERCURY_ISA_VERSION
	.align		4
        /*0034*/ 	.byte	0x03, 0x5f
        /*0036*/ 	.short	0x0101


	//----- nvinfo : EIATTR_VRC_CTA_INIT_COUNT
	.align		4
        /*0038*/ 	.byte	0x02, 0x4a
	.zero		1
	.zero		1


	//----- nvinfo : EIATTR_EXIT_INSTR_OFFSETS
	.align		4
        /*003c*/ 	.byte	0x04, 0x1c
        /*003e*/ 	.short	(.L_13 - .L_12)


	//   ....[0]....
.L_12:
        /*0040*/ 	.word	0x00000140


	//   ....[1]....
        /*0044*/ 	.word	0x00000190


	//----- nvinfo : EIATTR_CBANK_PARAM_SIZE
	.align		4
.L_13:
        /*0048*/ 	.byte	0x03, 0x19
        /*004a*/ 	.short	0x0010


	//----- nvinfo : EIATTR_PARAM_CBANK
	.align		4
        /*004c*/ 	.byte	0x04, 0x0a
        /*004e*/ 	.short	(.L_15 - .L_14)
	.align		4
.L_14:
        /*0050*/ 	.word	index@(.nv.constant0._Z10sum_kernelPiS_)
        /*0054*/ 	.short	0x0380
        /*0056*/ 	.short	0x0010


	//----- nvinfo : EIATTR_SW_WAR
	.align		4
.L_15:
        /*0058*/ 	.byte	0x04, 0x36
        /*005a*/ 	.short	(.L_17 - .L_16)
.L_16:
        /*005c*/ 	.word	0x00000008
.L_17:


//--------------------- .nv.callgraph             --------------------------
	.section	.nv.callgraph,"",@"SHT_CUDA_CALLGRAPH"
	.align	4
	.sectionentsize	8
	.align		4
        /*0000*/ 	.word	0x00000000
	.align		4
        /*0004*/ 	.word	0xffffffff
	.align		4
        /*0008*/ 	.word	0x00000000
	.align		4
        /*000c*/ 	.word	0xfffffffe
	.align		4
        /*0010*/ 	.word	0x00000000
	.align		4
        /*0014*/ 	.word	0xfffffffd
	.align		4
        /*0018*/ 	.word	0x00000000
	.align		4
        /*001c*/ 	.word	0xfffffffc


//--------------------- .text._Z10sum_kernelPiS_  --------------------------
	.section	.text._Z10sum_kernelPiS_,"ax",@progbits
	.align	128
        .global         _Z10sum_kernelPiS_
        .type           _Z10sum_kernelPiS_,@function
        .size           _Z10sum_kernelPiS_,(.L_x_1 - _Z10sum_kernelPiS_)
        .other          _Z10sum_kernelPiS_,@"STO_CUDA_ENTRY STV_DEFAULT"
_Z10sum_kernelPiS_:
.text._Z10sum_kernelPiS_:
[----:B------:R-:W-:Y:S01]  /*0000*/  LDC R1, c[0x0][0x37c] ;  /* 0x0000df00ff017b82 */ /* 0x000fe20000000800 */
[----:B------:R-:W0:Y:S07]  /*0010*/  S2R R9, SR_CTAID.X ;  /* 0x0000000000097919 */ /* 0x000e2e0000002500 */
[----:B------:R-:W1:Y:S01]  /*0020*/  LDC.64 R2, c[0x0][0x380] ;  /* 0x0000e000ff027b82 */ /* 0x000e620000000a00 */
[----:B------:R-:W0:Y:S01]  /*0030*/  LDCU UR4, c[0x0][0x360] ;  /* 0x00006c00ff0477ac */ /* 0x000e220008000800 */
[----:B------:R-:W0:Y:S01]  /*0040*/  S2R R0, SR_TID.X ;  /* 0x0000000000007919 */ /* 0x000e220000002100 */
[----:B------:R-:W2:Y:S01]  /*0050*/  LDCU.64 UR6, c[0x0][0x358] ;  /* 0x00006b00ff0677ac */ /* 0x000ea20008000a00 */
[----:B0-----:R-:W-:-:S04]  /*0060*/  IMAD R5, R9, UR4, R0 ;  /* 0x0000000409057c24 */ /* 0x001fc8000f8e0200 */
[----:B-1----:R-:W-:-:S06]  /*0070*/  IMAD.WIDE R2, R5, 0x4, R2 ;  /* 0x0000000405027825 */ /* 0x002fcc00078e0202 */
[----:B--2---:R-:W2:Y:S01]  /*0080*/  LDG.E R2, desc[UR6][R2.64] ;  /* 0x0000000602027981 */ /* 0x004ea2000c1e1900 */
[----:B------:R-:W0:Y:S01]  /*0090*/  S2UR UR5, SR_CgaCtaId ;  /* 0x00000000000579c3 */ /* 0x000e220000008800 */
[----:B------:R-:W-:Y:S01]  /*00a0*/  UMOV UR4, 0x400 ;  /* 0x0000040000047882 */ /* 0x000fe20000000000 */
[----:B------:R-:W-:Y:S01]  /*00b0*/  ISETP.NE.AND P0, PT, R0, RZ, PT ;  /* 0x000000ff0000720c */ /* 0x000fe20003f05270 */
[----:B0-----:R-:W-:-:S06]  /*00c0*/  ULEA UR4, UR5, UR4, 0x18 ;  /* 0x0000000405047291 */ /* 0x001fcc000f8ec0ff */
[----:B------:R-:W-:-:S05]  /*00d0*/  LEA R5, R0, UR4, 0x2 ;  /* 0x0000000400057c11 */ /* 0x000fca000f8e10ff */
[----:B--2---:R-:W-:Y:S01]  /*00e0*/  STS [R5], R2 ;  /* 0x0000000205007388 */ /* 0x004fe20000000800 */
[----:B------:R-:W-:Y:S06]  /*00f0*/  BAR.SYNC.DEFER_BLOCKING 0x0 ;  /* 0x0000000000007b1d */ /* 0x000fec0000010000 */
[----:B------:R-:W0:Y:S02]  /*0100*/  @!P0 LDS.64 R6, [UR4] ;  /* 0x00000004ff068984 */ /* 0x000e240008000a00 */
[----:B0-----:R-:W-:-:S05]  /*0110*/  @!P0 IADD3 R6, PT, PT, R6, R7, RZ ;  /* 0x0000000706068210 */ /* 0x001fca0007ffe0ff */
[----:B------:R0:W-:Y:S01]  /*0120*/  @!P0 STS [UR4], R6 ;  /* 0x00000006ff008988 */ /* 0x0001e20008000804 */
[----:B------:R-:W-:Y:S06]  /*0130*/  BAR.SYNC.DEFER_BLOCKING 0x0 ;  /* 0x0000000000007b1d */ /* 0x000fec0000010000 */
[----:B------:R-:W-:Y:S05]  /*0140*/  @P0 EXIT ;  /* 0x000000000000094d */ /* 0x000fea0003800000 */
[----:B------:R-:W1:Y:S01]  /*0150*/  LDS R5, [UR4] ;  /* 0x00000004ff057984 */ /* 0x000e620008000800 */
[----:B------:R-:W2:Y:S02]  /*0160*/  LDC.64 R2, c[0x0][0x388] ;  /* 0x0000e200ff027b82 */ /* 0x000ea40000000a00 */
[----:B--2---:R-:W-:-:S05]  /*0170*/  IMAD.WIDE.U32 R2, R9, 0x4, R2 ;  /* 0x0000000409027825 */ /* 0x004fca00078e0002 */
[----:B-1----:R-:W-:Y:S01]  /*0180*/  STG.E desc[UR6][R2.64], R5 ;  /* 0x0000000502007986 */ /* 0x002fe2000c101906 */
[----:B------:R-:W-:Y:S05]  /*0190*/  EXIT ;  /* 0x000000000000794d */ /* 0x000fea0003800000 */
.L_x_0:
[----:B------:R-:W-:-:S00]  /*01a0*/  BRA `(.L_x_0) ;  /* 0xfffffffc00fc7947 */ /* 0x000fc0000383ffff */
[----:B------:R-:W-:-:S00]  /*01b0*/  NOP ;  /* 0x0000000000007918 */ /* 0x000fc00000000000 */
        /* <DEDUP_REMOVED lines=12> */
.L_x_1:


//--------------------- .nv.shared._Z10sum_kernelPiS_ --------------------------
	.section	.nv.shared._Z10sum_kernelPiS_,"aw",@nobits
	.sectionflags	@""
	.align	16
	.zero		1024


//--------------------- .nv.shared.reserved.0     --------------------------
	.section	.nv.shared.reserved.0,"aw",@nobits
	.weak		__nv_reservedSMEM_offset_0_alias
	.size		__nv_reservedSMEM_offset_0_alias, 0, 64
	.other		__nv_reservedSMEM_offset_0_alias,@"STO_CUDA_RESERVED_SHARED STV_DEFAULT"
__nv_reservedSMEM_offset_0_alias:
	.zero		0
	.zero		64


//--------------------- .nv.constant0._Z10sum_kernelPiS_ --------------------------
	.section	.nv.constant0._Z10sum_kernelPiS_,"a",@progbits
	.sectionflags	@""
	.align	4
.nv.constant0._Z10sum_kernelPiS_:
	.zero		912


//--------------------- SYMBOLS --------------------------

	.type		.nv.reservedSmem.offset0,@object
	.size		.nv.reservedSmem.offset0,0x4
	.type		.nv.reservedSmem.cap,@object
	.size		.nv.reservedSmem.cap,0x4
